	.headerflags	@"EF_CUDA_TEXMODE_UNIFIED EF_CUDA_64BIT_ADDRESS EF_CUDA_ACCELERATORS EF_CUDA_SM90 EF_CUDA_VIRTUAL_SM(EF_CUDA_SM90)"
	.elftype	@"ET_EXEC"


//--------------------- .nv.info                  --------------------------
	.section	.nv.info,"",@"SHT_CUDA_INFO"
	.align	4


	//----- nvinfo : EIATTR_REGCOUNT
	.align		4
        /*0000*/ 	.byte	0x04, 0x2f
        /*0002*/ 	.short	(.L_1 - .L_0)
	.align		4
.L_0:
        /*0004*/ 	.word	index@(triton_per_fused_mean_61)
        /*0008*/ 	.word	0x00000011


	//----- nvinfo : EIATTR_MIN_STACK_SIZE
	.align		4
.L_1:
        /*000c*/ 	.byte	0x04, 0x12
        /*000e*/ 	.short	(.L_3 - .L_2)
	.align		4
.L_2:
        /*0010*/ 	.word	index@(triton_per_fused_mean_61)
        /*0014*/ 	.word	0x00000000


	//----- nvinfo : EIATTR_FRAME_SIZE
	.align		4
.L_3:
        /*0018*/ 	.byte	0x04, 0x11
        /*001a*/ 	.short	(.L_5 - .L_4)
	.align		4
.L_4:
        /*001c*/ 	.word	index@(triton_per_fused_mean_61)
        /*0020*/ 	.word	0x00000000


	//----- nvinfo : EIATTR_MIN_STACK_SIZE
	.align		4
.L_5:
        /*0024*/ 	.byte	0x04, 0x12
        /*0026*/ 	.short	(.L_7 - .L_6)
	.align		4
.L_6:
        /*0028*/ 	.word	index@(triton_per_fused_mean_61)
        /*002c*/ 	.word	0x00000000
.L_7:


//--------------------- .nv.info.triton_per_fused_mean_61 --------------------------
	.section	.nv.info.triton_per_fused_mean_61,"",@"SHT_CUDA_INFO"
	.sectionflags	@""
	.align	4


	//----- nvinfo : EIATTR_CUDA_API_VERSION
	.align		4
        /*0000*/ 	.byte	0x04, 0x37
        /*0002*/ 	.short	(.L_9 - .L_8)
.L_8:
        /*0004*/ 	.word	0x0000007c


	//----- nvinfo : EIATTR_KPARAM_INFO
	.align		4
.L_9:
        /*0008*/ 	.byte	0x04, 0x17
        /*000a*/ 	.short	(.L_11 - .L_10)
.L_10:
        /*000c*/ 	.word	0x00000000
        /*0010*/ 	.short	0x0003
        /*0012*/ 	.short	0x0014
        /*0014*/ 	.byte	0x00, 0xf0, 0x11, 0x00


	//----- nvinfo : EIATTR_KPARAM_INFO
	.align		4
.L_11:
        /*0018*/ 	.byte	0x04, 0x17
        /*001a*/ 	.short	(.L_13 - .L_12)
.L_12:
        /*001c*/ 	.word	0x00000000
        /*0020*/ 	.short	0x0002
        /*0022*/ 	.short	0x0010
        /*0024*/ 	.byte	0x00, 0xf0, 0x11, 0x00


	//----- nvinfo : EIATTR_KPARAM_INFO
	.align		4
.L_13:
        /*0028*/ 	.byte	0x04, 0x17
        /*002a*/ 	.short	(.L_15 - .L_14)
.L_14:
        /*002c*/ 	.word	0x00000000
        /*0030*/ 	.short	0x0001
        /*0032*/ 	.short	0x0008
        /*0034*/ 	.byte	0x00, 0xf4, 0x21, 0x00


	//----- nvinfo : EIATTR_KPARAM_INFO
	.align		4
.L_15:
        /*0038*/ 	.byte	0x04, 0x17
        /*003a*/ 	.short	(.L_17 - .L_16)
.L_16:
        /*003c*/ 	.word	0x00000000
        /*0040*/ 	.short	0x0000
        /*0042*/ 	.short	0x0000
        /*0044*/ 	.byte	0x00, 0xf4, 0x21, 0x00


	//----- nvinfo : EIATTR_SPARSE_MMA_MASK
	.align		4
.L_17:
        /*0048*/ 	.byte	0x03, 0x50
        /*004a*/ 	.short	0x0000


	//----- nvinfo : EIATTR_MAXREG_COUNT
	.align		4
        /*004c*/ 	.byte	0x03, 0x1b
        /*004e*/ 	.short	0x00ff


	//----- nvinfo : EIATTR_COOP_GROUP_MASK_REGIDS
	.align		4
        /*0050*/ 	.byte	0x04, 0x29
        /*0052*/ 	.short	(.L_19 - .L_18)


	//   ....[0]....
.L_18:
        /*0054*/ 	.word	0xffffffff


	//   ....[1]....
        /*0058*/ 	.word	0xffffffff


	//   ....[2]....
        /*005c*/ 	.word	0xffffffff


	//   ....[3]....
        /*0060*/ 	.word	0xffffffff


	//   ....[4]....
        /*0064*/ 	.word	0xffffffff


	//   ....[5]....
        /*0068*/ 	.word	0xffffffff


	//   ....[6]....
        /*006c*/ 	.word	0xffffffff


	//----- nvinfo : EIATTR_COOP_GROUP_INSTR_OFFSETS
	.align		4
.L_19:
        /*0070*/ 	.byte	0x04, 0x28
        /*0072*/ 	.short	(.L_21 - .L_20)


	//   ....[0]....
.L_20:
        /*0074*/ 	.word	0x000001e0


	//   ....[1]....
        /*0078*/ 	.word	0x000001f0


	//   ....[2]....
        /*007c*/ 	.word	0x00000230


	//   ....[3]....
        /*0080*/ 	.word	0x00000260


	//   ....[4]....
        /*0084*/ 	.word	0x000002b0


	//   ....[5]....
        /*0088*/ 	.word	0x000002e0


	//   ....[6]....
        /*008c*/ 	.word	0x000003e0


	//----- nvinfo : EIATTR_EXIT_INSTR_OFFSETS
	.align		4
.L_21:
        /*0090*/ 	.byte	0x04, 0x1c
        /*0092*/ 	.short	(.L_23 - .L_22)


	//   ....[0]....
.L_22:
        /*0094*/ 	.word	0x000004d0


	//   ....[1]....
        /*0098*/ 	.word	0x00000500


	//----- nvinfo : EIATTR_REQNTID
	.align		4
.L_23:
        /*009c*/ 	.byte	0x04, 0x10
        /*009e*/ 	.short	(.L_25 - .L_24)
.L_24:
        /*00a0*/ 	.word	0x00000040
        /*00a4*/ 	.word	0x00000001
        /*00a8*/ 	.word	0x00000001


	//----- nvinfo : EIATTR_CBANK_PARAM_SIZE
	.align		4
.L_25:
        /*00ac*/ 	.byte	0x03, 0x19
        /*00ae*/ 	.short	0x0018


	//----- nvinfo : EIATTR_PARAM_CBANK
	.align		4
        /*00b0*/ 	.byte	0x04, 0x0a
        /*00b2*/ 	.short	(.L_27 - .L_26)
	.align		4
.L_26:
        /*00b4*/ 	.word	index@(.nv.constant0.triton_per_fused_mean_61)
        /*00b8*/ 	.short	0x0210
        /*00ba*/ 	.short	0x0018


	//----- nvinfo : EIATTR_SW_WAR
	.align		4
.L_27:
        /*00bc*/ 	.byte	0x04, 0x36
        /*00be*/ 	.short	(.L_29 - .L_28)
.L_28:
        /*00c0*/ 	.word	0x00000008
.L_29:


//--------------------- .nv.callgraph             --------------------------
	.section	.nv.callgraph,"",@"SHT_CUDA_CALLGRAPH"
	.align	4
	.sectionentsize	8
	.align		4
        /*0000*/ 	.word	0x00000000
	.align		4
        /*0004*/ 	.word	0xffffffff
	.align		4
        /*0008*/ 	.word	0x00000000
	.align		4
        /*000c*/ 	.word	0xfffffffe
	.align		4
        /*0010*/ 	.word	0x00000000
	.align		4
        /*0014*/ 	.word	0xfffffffd
	.align		4
        /*0018*/ 	.word	0x00000000
	.align		4
        /*001c*/ 	.word	0xfffffffc


//--------------------- .text.triton_per_fused_mean_61 --------------------------
	.section	.text.triton_per_fused_mean_61,"ax",@progbits
	.sectionflags	@"SHF_BARRIERS=1"
	.align	128
        .global         triton_per_fused_mean_61
        .type           triton_per_fused_mean_61,@function
        .size           triton_per_fused_mean_61,(.L_x_1 - triton_per_fused_mean_61)
        .other          triton_per_fused_mean_61,@"STO_CUDA_ENTRY STV_DEFAULT"
triton_per_fused_mean_61:
.text.triton_per_fused_mean_61:
[----:B------:R-:W0:Y:S02]  /*0000*/  LDC R1, c[0x0][0x28] ;  /* 0x00000a00ff017b82 */ /* 0x000e240000000800 */
[----:B------:R-:W1:Y:S01]  /*0010*/  S2R R0, SR_TID.X ;  /* 0x0000000000007919 */ /* 0x000e620000002100 */
[----:B------:R-:W2:Y:S01]  /*0020*/  LDC.64 R6, c[0x0][0x218] ;  /* 0x00008600ff067b82 */ /* 0x000ea20000000a00 */
[----:B------:R-:W-:Y:S01]  /*0030*/  ULDC.64 UR6, c[0x0][0x208] ;  /* 0x0000820000067ab9 */ /* 0x000fe20000000a00 */
[----:B------:R-:W3:Y:S01]  /*0040*/  S2R R3, SR_CTAID.X ;  /* 0x0000000000037919 */ /* 0x000ee20000002500 */
[----:B-1----:R-:W-:Y:S01]  /*0050*/  IMAD.SHL.U32 R2, R0, 0x2, RZ ;  /* 0x0000000200027824 */ /* 0x002fe200078e00ff */
[----:B------:R-:W-:Y:S01]  /*0060*/  SHF.R.U32.HI R11, RZ, 0x2, R0 ;  /* 0x00000002ff0b7819 */ /* 0x000fe20000011600 */
[----:B---3--:R-:W-:-:S03]  /*0070*/  IMAD.SHL.U32 R3, R3, 0x8, RZ ;  /* 0x0000000803037824 */ /* 0x008fc600078e00ff */
[----:B------:R-:W-:-:S04]  /*0080*/  LOP3.LUT R2, R2, 0x6, RZ, 0xc0, !PT ;  /* 0x0000000602027812 */ /* 0x000fc800078ec0ff */
[----:B------:R-:W-:-:S04]  /*0090*/  LOP3.LUT R5, R3, R2, RZ, 0xfc, !PT ;  /* 0x0000000203057212 */ /* 0x000fc800078efcff */
[C---:B------:R-:W-:Y:S01]  /*00a0*/  ISETP.GE.AND P0, PT, R5.reuse, 0x9f0, PT ;  /* 0x000009f00500780c */ /* 0x040fe20003f06270 */
[----:B------:R-:W-:-:S05]  /*00b0*/  IMAD.HI R8, R5, 0x19c2d14f, RZ ;  /* 0x19c2d14f05087827 */ /* 0x000fca00078e02ff */
[----:B------:R-:W-:-:S04]  /*00c0*/  SHF.R.U32.HI R9, RZ, 0x1f, R8 ;  /* 0x0000001fff097819 */ /* 0x000fc80000011608 */
[----:B------:R-:W-:Y:S02]  /*00d0*/  LEA.HI.SX32 R10, R8, R9, 0x1a ;  /* 0x00000009080a7211 */ /* 0x000fe400078fd2ff */
[----:B------:R-:W-:-:S03]  /*00e0*/  SGXT.U32 R8, R11, 0x4 ;  /* 0x000000040b08781a */ /* 0x000fc60000000000 */
[----:B------:R-:W-:-:S04]  /*00f0*/  IMAD R9, R10, -0x27c, R5 ;  /* 0xfffffd840a097824 */ /* 0x000fc800078e0205 */
[----:B------:R-:W-:-:S04]  /*0100*/  IMAD R9, R8, 0x27c, R9 ;  /* 0x0000027c08097824 */ /* 0x000fc800078e0209 */
[----:B------:R-:W-:-:S04]  /*0110*/  IMAD R9, R10, 0x27c0, R9 ;  /* 0x000027c00a097824 */ /* 0x000fc800078e0209 */
[----:B--2---:R-:W-:Y:S01]  /*0120*/  IMAD.WIDE R6, R9, 0x4, R6 ;  /* 0x0000000409067825 */ /* 0x004fe200078e0206 */
[----:B------:R-:W-:-:S06]  /*0130*/  CS2R R8, SRZ ;  /* 0x0000000000087805 */ /* 0x000fcc000001ff00 */
[----:B------:R-:W2:Y:S01]  /*0140*/  @!P0 LDG.E.64 R8, desc[UR6][R6.64] ;  /* 0x0000000606088981 */ /* 0x000ea2000c1e1b00 */
[----:B------:R-:W1:Y:S01]  /*0150*/  S2UR UR5, SR_CgaCtaId ;  /* 0x00000000000579c3 */ /* 0x000e620000008800 */
[----:B------:R-:W-:Y:S01]  /*0160*/  UMOV UR4, 0x400 ;  /* 0x0000040000047882 */ /* 0x000fe20000000000 */
[----:B------:R-:W-:Y:S02]  /*0170*/  ISETP.GE.AND P1, PT, R0, 0x10, PT ;  /* 0x000000100000780c */ /* 0x000fe40003f26270 */
[----:B------:R-:W-:Y:S01]  /*0180*/  LOP3.LUT R3, R3, 0x7, R0, 0xf8, !PT ;  /* 0x0000000703037812 */ /* 0x000fe200078ef800 */
[----:B-1----:R-:W-:Y:S01]  /*0190*/  UPRMT UR4, UR5, 0x654, UR4 ;  /* 0x0000065405047896 */ /* 0x002fe20008000004 */
[----:B--2---:R-:W-:Y:S02]  /*01a0*/  SEL R8, R8, RZ, !P0 ;  /* 0x000000ff08087207 */ /* 0x004fe40004000000 */
[----:B------:R-:W-:Y:S02]  /*01b0*/  SEL R9, R9, RZ, !P0 ;  /* 0x000000ff09097207 */ /* 0x000fe40004000000 */
[----:B------:R-:W-:-:S02]  /*01c0*/  FSEL R8, R8, RZ, !P0 ;  /* 0x000000ff08087208 */ /* 0x000fc40004000000 */
[----:B------:R-:W-:-:S03]  /*01d0*/  FSEL R9, R9, RZ, !P0 ;  /* 0x000000ff09097208 */ /* 0x000fc60004000000 */
[----:B------:R-:W1:Y:S04]  /*01e0*/  SHFL.BFLY PT, R5, R8, 0x10, 0x1f ;  /* 0x0e001f0008057f89 */ /* 0x000e6800000e0000 */
[----:B------:R-:W2:Y:S01]  /*01f0*/  SHFL.BFLY PT, R12, R9, 0x10, 0x1f ;  /* 0x0e001f00090c7f89 */ /* 0x000ea200000e0000 */
[----:B-1----:R-:W-:Y:S01]  /*0200*/  FADD R10, R8, R5 ;  /* 0x00000005080a7221 */ /* 0x002fe20000000000 */
[----:B------:R-:W-:Y:S01]  /*0210*/  SHF.R.U32.HI R8, RZ, 0x3, R0 ;  /* 0x00000003ff087819 */ /* 0x000fe20000011600 */
[----:B--2---:R-:W-:-:S03]  /*0220*/  FADD R12, R9, R12 ;  /* 0x0000000c090c7221 */ /* 0x004fc60000000000 */
[----:B------:R-:W1:Y:S01]  /*0230*/  SHFL.BFLY PT, R5, R10, 0x8, 0x1f ;  /* 0x0d001f000a057f89 */ /* 0x000e6200000e0000 */
[----:B------:R-:W-:Y:S01]  /*0240*/  LOP3.LUT R9, R8, 0x4, RZ, 0xc0, !PT ;  /* 0x0000000408097812 */ /* 0x000fe200078ec0ff */
[----:B------:R-:W-:Y:S02]  /*0250*/  IMAD.SHL.U32 R8, R2, 0x8, RZ ;  /* 0x0000000802087824 */ /* 0x000fe400078e00ff */
[----:B------:R-:W2:Y:S01]  /*0260*/  SHFL.BFLY PT, R11, R12, 0x8, 0x1f ;  /* 0x0d001f000c0b7f89 */ /* 0x000ea200000e0000 */
[----:B-1----:R-:W-:Y:S01]  /*0270*/  FADD R6, R10, R5 ;  /* 0x000000050a067221 */ /* 0x002fe20000000000 */
[C---:B------:R-:W-:Y:S02]  /*0280*/  LOP3.LUT R5, R0.reuse, 0x1f, RZ, 0xc0, !PT ;  /* 0x0000001f00057812 */ /* 0x040fe400078ec0ff */
[----:B------:R-:W-:Y:S01]  /*0290*/  LOP3.LUT R10, R0, 0x1, RZ, 0xc0, !PT ;  /* 0x00000001000a7812 */ /* 0x000fe200078ec0ff */
[----:B--2---:R-:W-:Y:S01]  /*02a0*/  FADD R11, R12, R11 ;  /* 0x0000000b0c0b7221 */ /* 0x004fe20000000000 */
[----:B------:R-:W1:Y:S01]  /*02b0*/  SHFL.BFLY PT, R7, R6, 0x4, 0x1f ;  /* 0x0c801f0006077f89 */ /* 0x000e6200000e0000 */
[----:B------:R-:W-:-:S02]  /*02c0*/  ISETP.GE.U32.AND P0, PT, R5, 0x4, PT ;  /* 0x000000040500780c */ /* 0x000fc40003f06070 */
[----:B------:R-:W-:Y:S01]  /*02d0*/  LOP3.LUT R5, R8, R9, RZ, 0xfc, !PT ;  /* 0x0000000908057212 */ /* 0x000fe200078efcff */
[----:B------:R-:W2:Y:S01]  /*02e0*/  SHFL.BFLY PT, R14, R11, 0x4, 0x1f ;  /* 0x0c801f000b0e7f89 */ /* 0x000ea200000e0000 */
[----:B-1----:R-:W-:Y:S01]  /*02f0*/  FADD R12, R6, R7 ;  /* 0x00000007060c7221 */ /* 0x002fe20000000000 */
[----:B------:R-:W-:Y:S01]  /*0300*/  LEA R6, R0, UR4, 0x2 ;  /* 0x0000000400067c11 */ /* 0x000fe2000f8e10ff */
[----:B--2---:R-:W-:-:S07]  /*0310*/  FADD R14, R11, R14 ;  /* 0x0000000e0b0e7221 */ /* 0x004fce0000000000 */
[----:B------:R-:W-:Y:S01]  /*0320*/  @!P0 STS [R5+UR4], R12 ;  /* 0x0000000c05008988 */ /* 0x000fe20008000804 */
[----:B------:R-:W-:-:S03]  /*0330*/  VIADD R11, R8, UR4 ;  /* 0x00000004080b7c36 */ /* 0x000fc60008000000 */
[----:B------:R1:W-:Y:S01]  /*0340*/  @!P0 STS [R5+UR4+0x8], R14 ;  /* 0x0000080e05008988 */ /* 0x0003e20008000804 */
[----:B------:R-:W-:Y:S01]  /*0350*/  BAR.SYNC.DEFER_BLOCKING 0x0 ;  /* 0x0000000000007b1d */ /* 0x000fe20000010000 */
[----:B------:R-:W-:Y:S01]  /*0360*/  ISETP.NE.U32.AND P0, PT, R10, 0x1, PT ;  /* 0x000000010a00780c */ /* 0x000fe20003f05070 */
[----:B------:R-:W-:Y:S01]  /*0370*/  IMAD R11, R2, -0x4, R11 ;  /* 0xfffffffc020b7824 */ /* 0x000fe200078e020b */
[----:B------:R-:W-:Y:S02]  /*0380*/  SHF.R.U32.HI R2, RZ, 0x3, R0 ;  /* 0x00000003ff027819 */ /* 0x000fe40000011600 */
[C---:B------:R-:W-:Y:S02]  /*0390*/  ISETP.LT.AND P0, PT, R0.reuse, 0x10, P0 ;  /* 0x000000100000780c */ /* 0x040fe40000701270 */
[----:B-1----:R-:W-:Y:S02]  /*03a0*/  LOP3.LUT R5, R0, 0x7, RZ, 0xc0, !PT ;  /* 0x0000000700057812 */ /* 0x002fe400078ec0ff */
[----:B------:R-:W-:-:S02]  /*03b0*/  SGXT.U32 R2, R2, 0x2 ;  /* 0x000000020202781a */ /* 0x000fc40000000000 */
[----:B------:R-:W-:Y:S01]  /*03c0*/  LEA R10, R5, UR4, 0x2 ;  /* 0x00000004050a7c11 */ /* 0x000fe2000f8e10ff */
[----:B------:R-:W1:Y:S04]  /*03d0*/  @!P1 LDS R4, [R6] ;  /* 0x0000000006049984 */ /* 0x000e680000000800 */
[----:B-1----:R-:W1:Y:S02]  /*03e0*/  SHFL.BFLY PT, R7, R4, 0x1, 0x1f ;  /* 0x0c201f0004077f89 */ /* 0x002e6400000e0000 */
[----:B-1----:R-:W-:Y:S02]  /*03f0*/  FADD R7, R4, R7 ;  /* 0x0000000704077221 */ /* 0x002fe40000000000 */
[----:B------:R-:W1:Y:S03]  /*0400*/  LDC.64 R4, c[0x0][0x210] ;  /* 0x00008400ff047b82 */ /* 0x000e660000000a00 */
[----:B------:R-:W-:Y:S05]  /*0410*/  @P0 STS [R6], R7 ;  /* 0x0000000706000388 */ /* 0x000fea0000000800 */
[----:B------:R-:W-:Y:S01]  /*0420*/  BAR.SYNC.DEFER_BLOCKING 0x0 ;  /* 0x0000000000007b1d */ /* 0x000fe20000010000 */
[----:B------:R-:W-:-:S04]  /*0430*/  LOP3.LUT P0, RZ, R9, R2, RZ, 0xfc, !PT ;  /* 0x0000000209ff7212 */ /* 0x000fc8000780fcff */
[C---:B------:R-:W-:Y:S01]  /*0440*/  ISETP.LT.AND P0, PT, R3.reuse, 0x9f0, !P0 ;  /* 0x000009f00300780c */ /* 0x040fe20004701270 */
[----:B-1----:R-:W-:Y:S01]  /*0450*/  IMAD.WIDE R2, R3, 0x4, R4 ;  /* 0x0000000403027825 */ /* 0x002fe200078e0204 */
[----:B------:R-:W-:Y:S04]  /*0460*/  LDS R12, [R8+UR4] ;  /* 0x00000004080c7984 */ /* 0x000fe80008000800 */
[----:B------:R-:W1:Y:S01]  /*0470*/  LDS R13, [R8+UR4+0x8] ;  /* 0x00000804080d7984 */ /* 0x000e620008000800 */
[----:B------:R-:W-:Y:S06]  /*0480*/  BAR.SYNC.DEFER_BLOCKING 0x0 ;  /* 0x0000000000007b1d */ /* 0x000fec0000010000 */
[----:B-1----:R1:W-:Y:S02]  /*0490*/  STS.64 [R11], R12 ;  /* 0x0000000c0b007388 */ /* 0x0023e40000000a00 */
[----:B------:R-:W-:Y:S06]  /*04a0*/  BAR.SYNC.DEFER_BLOCKING 0x0 ;  /* 0x0000000000007b1d */ /* 0x000fec0000010000 */
[----:B------:R-:W2:Y:S02]  /*04b0*/  LDS R10, [R10] ;  /* 0x000000000a0a7984 */ /* 0x000ea40000000800 */
[----:B------:R-:W-:Y:S06]  /*04c0*/  BAR.SYNC.DEFER_BLOCKING 0x0 ;  /* 0x0000000000007b1d */ /* 0x000fec0000010000 */
[----:B-1----:R-:W-:Y:S05]  /*04d0*/  @!P0 EXIT ;  /* 0x000000000000894d */ /* 0x002fea0003800000 */
[----:B--2---:R-:W-:-:S05]  /*04e0*/  FMUL R5, R10, 0.0625 ;  /* 0x3d8000000a057820 */ /* 0x004fca0000400000 */
[----:B------:R-:W-:Y:S01]  /*04f0*/  STG.E desc[UR6][R2.64], R5 ;  /* 0x0000000502007986 */ /* 0x000fe2000c101906 */
[----:B------:R-:W-:Y:S05]  /*0500*/  EXIT ;  /* 0x000000000000794d */ /* 0x000fea0003800000 */
.L_x_0:
[----:B------:R-:W-:-:S00]  /*0510*/  BRA `(.L_x_0) ;  /* 0xfffffffc00fc7947 */ /* 0x000fc0000383ffff */
[----:B------:R-:W-:-:S00]  /*0520*/  NOP ;  /* 0x0000000000007918 */ /* 0x000fc00000000000 */
        /* <DEDUP_REMOVED lines=13> */
.L_x_1:


//--------------------- .nv.shared.triton_per_fused_mean_61 --------------------------
	.section	.nv.shared.triton_per_fused_mean_61,"aw",@nobits
	.sectionflags	@""
	.align	16
	.zero		1024


//--------------------- .nv.constant0.triton_per_fused_mean_61 --------------------------
	.section	.nv.constant0.triton_per_fused_mean_61,"a",@progbits
	.sectionflags	@""
	.align	4
.nv.constant0.triton_per_fused_mean_61:
	.zero		552
